//
// Generated by NVIDIA NVVM Compiler
//
// Compiler Build ID: CL-36424714
// Cuda compilation tools, release 13.0, V13.0.88
// Based on NVVM 20.0.0
//

.version 9.0
.target sm_100
.address_size 64

	// .globl	_Z16increment_kernelPii

.visible .entry _Z16increment_kernelPii(
	.param .u64 .ptr .align 1 _Z16increment_kernelPii_param_0,
	.param .u32 _Z16increment_kernelPii_param_1
)
{
	.reg .pred 	%p<2>;
	.reg .b32 	%r<8>;
	.reg .b64 	%rd<5>;

	ld.param.u64 	%rd1, [_Z16increment_kernelPii_param_0];
	ld.param.u32 	%r2, [_Z16increment_kernelPii_param_1];
	mov.u32 	%r3, %tid.x;
	mov.u32 	%r4, %ntid.x;
	mov.u32 	%r5, %ctaid.x;
	mad.lo.s32 	%r1, %r4, %r5, %r3;
	setp.ge.s32 	%p1, %r1, %r2;
	@%p1 bra 	$L__BB0_2;
	cvta.to.global.u64 	%rd2, %rd1;
	mul.wide.s32 	%rd3, %r1, 4;
	add.s64 	%rd4, %rd2, %rd3;
	ld.global.u32 	%r6, [%rd4];
	add.s32 	%r7, %r6, 1;
	st.global.u32 	[%rd4], %r7;
$L__BB0_2:
	ret;

}
	// .globl	_Z6kernelPf
.visible .entry _Z6kernelPf(
	.param .u64 .ptr .align 1 _Z6kernelPf_param_0
)
{
	.reg .b32 	%r<2>;
	.reg .b32 	%f<2>;
	.reg .b64 	%rd<5>;

	ld.param.u64 	%rd1, [_Z6kernelPf_param_0];
	cvta.to.global.u64 	%rd2, %rd1;
	mov.u32 	%r1, %tid.x;
	cvt.rn.f32.u32 	%f1, %r1;
	mul.wide.u32 	%rd3, %r1, 4;
	add.s64 	%rd4, %rd2, %rd3;
	st.global.f32 	[%rd4], %f1;
	ret;

}


// ===== COMPILED SASS (sm_100) =====

	.target	sm_100

	.elftype	@"ET_EXEC"


//--------------------- .note.nv.tkinfo           --------------------------
	.section	.note.nv.tkinfo,"",@"SHT_NOTE"
	.sectionflags	@"SHF_NOTE_NV_TKINFO"
	.tkinfo
        /*0018*/ 	.word	0x00000002
        /*0030*/ 	.string	""
        /*0030*/ 	.string	"ptxas"
        /*0030*/ 	.string	"Cuda compilation tools, release 13.0, V13.0.88"
        /*0030*/ 	.string	"Build cuda_13.0.r13.0/compiler.36424714_0"
        /*0030*/ 	.string	"-arch sm_100 -m 64 "



//--------------------- .note.nv.cuinfo           --------------------------
	.section	.note.nv.cuinfo,"",@"SHT_NOTE"
	.sectionflags	@"SHF_NOTE_NV_CUINFO"
        /*0018*/ 	.short	0x0002
        /*001a*/ 	.short	0x0064
        /*001c*/ 	.short	0x0082
	.zero		2


//--------------------- .nv.info                  --------------------------
	.section	.nv.info,"",@"SHT_CUDA_INFO"
	.align	4


	//----- nvinfo : EIATTR_REGCOUNT
	.align		4
        /*0000*/ 	.byte	0x04, 0x2f
        /*0002*/ 	.short	(.L_1 - .L_0)
	.align		4
.L_0:
        /*0004*/ 	.word	index@(_Z16increment_kernelPii)
        /*0008*/ 	.word	0x00000008


	//----- nvinfo : EIATTR_FRAME_SIZE
	.align		4
.L_1:
        /*000c*/ 	.byte	0x04, 0x11
        /*000e*/ 	.short	(.L_3 - .L_2)
	.align		4
.L_2:
        /*0010*/ 	.word	index@(_Z16increment_kernelPii)
        /*0014*/ 	.word	0x00000000


	//----- nvinfo : EIATTR_REGCOUNT
	.align		4
.L_3:
        /*0018*/ 	.byte	0x04, 0x2f
        /*001a*/ 	.short	(.L_5 - .L_4)
	.align		4
.L_4:
        /*001c*/ 	.word	index@(_Z6kernelPf)
        /*0020*/ 	.word	0x00000008


	//----- nvinfo : EIATTR_FRAME_SIZE
	.align		4
.L_5:
        /*0024*/ 	.byte	0x04, 0x11
        /*0026*/ 	.short	(.L_7 - .L_6)
	.align		4
.L_6:
        /*0028*/ 	.word	index@(_Z6kernelPf)
        /*002c*/ 	.word	0x00000000


	//----- nvinfo : EIATTR_MIN_STACK_SIZE
	.align		4
.L_7:
        /*0030*/ 	.byte	0x04, 0x12
        /*0032*/ 	.short	(.L_9 - .L_8)
	.align		4
.L_8:
        /*0034*/ 	.word	index@(_Z6kernelPf)
        /*0038*/ 	.word	0x00000000


	//----- nvinfo : EIATTR_MIN_STACK_SIZE
	.align		4
.L_9:
        /*003c*/ 	.byte	0x04, 0x12
        /*003e*/ 	.short	(.L_11 - .L_10)
	.align		4
.L_10:
        /*0040*/ 	.word	index@(_Z16increment_kernelPii)
        /*0044*/ 	.word	0x00000000
.L_11:


//--------------------- .nv.compat                --------------------------
	.section	.nv.compat,"",@"SHT_CUDA_COMPAT_INFO"
	.align	4
        /*0000*/ 	.byte	0x02, 0x09, 0x00, 0x00, 0x02, 0x02, 0x01, 0x00, 0x02, 0x05, 0x05, 0x00, 0x03, 0x07, 0x01, 0x01
        /*0010*/ 	.byte	0x02, 0x03, 0x00, 0x00, 0x02, 0x06, 0x01, 0x00, 0x04, 0x0b, 0x08, 0x00, 0x09, 0x00, 0x00, 0x00
        /*0020*/ 	.byte	0x00, 0x00, 0x00, 0x00


//--------------------- .nv.info._Z6kernelPf      --------------------------
	.section	.nv.info._Z6kernelPf,"",@"SHT_CUDA_INFO"
	.sectionflags	@""
	.align	4


	//----- nvinfo : EIATTR_CUDA_API_VERSION
	.align		4
        /*0000*/ 	.byte	0x04, 0x37
        /*0002*/ 	.short	(.L_13 - .L_12)
.L_12:
        /*0004*/ 	.word	0x00000082


	//----- nvinfo : EIATTR_KPARAM_INFO
	.align		4
.L_13:
        /*0008*/ 	.byte	0x04, 0x17
        /*000a*/ 	.short	(.L_15 - .L_14)
.L_14:
        /*000c*/ 	.word	0x00000000
        /*0010*/ 	.short	0x0000
        /*0012*/ 	.short	0x0000
        /*0014*/ 	.byte	0x00, 0xf5, 0x21, 0x00


	//----- nvinfo : EIATTR_SPARSE_MMA_MASK
	.align		4
.L_15:
        /*0018*/ 	.byte	0x03, 0x50
        /*001a*/ 	.short	0x0000


	//----- nvinfo : EIATTR_MAXREG_COUNT
	.align		4
        /*001c*/ 	.byte	0x03, 0x1b
        /*001e*/ 	.short	0x00ff


	//----- nvinfo : EIATTR_MERCURY_ISA_VERSION
	.align		4
        /*0020*/ 	.byte	0x03, 0x5f
        /*0022*/ 	.short	0x0101


	//----- nvinfo : EIATTR_VRC_CTA_INIT_COUNT
	.align		4
        /*0024*/ 	.byte	0x02, 0x4a
	.zero		1
	.zero		1


	//----- nvinfo : EIATTR_EXIT_INSTR_OFFSETS
	.align		4
        /*0028*/ 	.byte	0x04, 0x1c
        /*002a*/ 	.short	(.L_17 - .L_16)


	//   ....[0]....
.L_16:
        /*002c*/ 	.word	0x00000070


	//----- nvinfo : EIATTR_CBANK_PARAM_SIZE
	.align		4
.L_17:
        /*0030*/ 	.byte	0x03, 0x19
        /*0032*/ 	.short	0x0008


	//----- nvinfo : EIATTR_PARAM_CBANK
	.align		4
        /*0034*/ 	.byte	0x04, 0x0a
        /*0036*/ 	.short	(.L_19 - .L_18)
	.align		4
.L_18:
        /*0038*/ 	.word	index@(.nv.constant0._Z6kernelPf)
        /*003c*/ 	.short	0x0380
        /*003e*/ 	.short	0x0008


	//----- nvinfo : EIATTR_SW_WAR
	.align		4
.L_19:
        /*0040*/ 	.byte	0x04, 0x36
        /*0042*/ 	.short	(.L_21 - .L_20)
.L_20:
        /*0044*/ 	.word	0x00000008
.L_21:


//--------------------- .nv.info._Z16increment_kernelPii --------------------------
	.section	.nv.info._Z16increment_kernelPii,"",@"SHT_CUDA_INFO"
	.sectionflags	@""
	.align	4


	//----- nvinfo : EIATTR_CUDA_API_VERSION
	.align		4
        /*0000*/ 	.byte	0x04, 0x37
        /*0002*/ 	.short	(.L_23 - .L_22)
.L_22:
        /*0004*/ 	.word	0x00000082


	//----- nvinfo : EIATTR_KPARAM_INFO
	.align		4
.L_23:
        /*0008*/ 	.byte	0x04, 0x17
        /*000a*/ 	.short	(.L_25 - .L_24)
.L_24:
        /*000c*/ 	.word	0x00000000
        /*0010*/ 	.short	0x0001
        /*0012*/ 	.short	0x0008
        /*0014*/ 	.byte	0x00, 0xf0, 0x11, 0x00


	//----- nvinfo : EIATTR_KPARAM_INFO
	.align		4
.L_25:
        /*0018*/ 	.byte	0x04, 0x17
        /*001a*/ 	.short	(.L_27 - .L_26)
.L_26:
        /*001c*/ 	.word	0x00000000
        /*0020*/ 	.short	0x0000
        /*0022*/ 	.short	0x0000
        /*0024*/ 	.byte	0x00, 0xf5, 0x21, 0x00


	//----- nvinfo : EIATTR_SPARSE_MMA_MASK
	.align		4
.L_27:
        /*0028*/ 	.byte	0x03, 0x50
        /*002a*/ 	.short	0x0000


	//----- nvinfo : EIATTR_MAXREG_COUNT
	.align		4
        /*002c*/ 	.byte	0x03, 0x1b
        /*002e*/ 	.short	0x00ff


	//----- nvinfo : EIATTR_MERCURY_ISA_VERSION
	.align		4
        /*0030*/ 	.byte	0x03, 0x5f
        /*0032*/ 	.short	0x0101


	//----- nvinfo : EIATTR_VRC_CTA_INIT_COUNT
	.align		4
        /*0034*/ 	.byte	0x02, 0x4a
	.zero		1
	.zero		1


	//----- nvinfo : EIATTR_EXIT_INSTR_OFFSETS
	.align		4
        /*0038*/ 	.byte	0x04, 0x1c
        /*003a*/ 	.short	(.L_29 - .L_28)


	//   ....[0]....
.L_28:
        /*003c*/ 	.word	0x00000070


	//   ....[1]....
        /*0040*/ 	.word	0x000000e0


	//----- nvinfo : EIATTR_CBANK_PARAM_SIZE
	.align		4
.L_29:
        /*0044*/ 	.byte	0x03, 0x19
        /*0046*/ 	.short	0x000c


	//----- nvinfo : EIATTR_PARAM_CBANK
	.align		4
        /*0048*/ 	.byte	0x04, 0x0a
        /*004a*/ 	.short	(.L_31 - .L_30)
	.align		4
.L_30:
        /*004c*/ 	.word	index@(.nv.constant0._Z16increment_kernelPii)
        /*0050*/ 	.short	0x0380
        /*0052*/ 	.short	0x000c


	//----- nvinfo : EIATTR_SW_WAR
	.align		4
.L_31:
        /*0054*/ 	.byte	0x04, 0x36
        /*0056*/ 	.short	(.L_33 - .L_32)
.L_32:
        /*0058*/ 	.word	0x00000008
.L_33:


//--------------------- .nv.callgraph             --------------------------
	.section	.nv.callgraph,"",@"SHT_CUDA_CALLGRAPH"
	.align	4
	.sectionentsize	8
	.align		4
        /*0000*/ 	.word	0x00000000
	.align		4
        /*0004*/ 	.word	0xffffffff
	.align		4
        /*0008*/ 	.word	0x00000000
	.align		4
        /*000c*/ 	.word	0xfffffffe
	.align		4
        /*0010*/ 	.word	0x00000000
	.align		4
        /*0014*/ 	.word	0xfffffffd
	.align		4
        /*0018*/ 	.word	0x00000000
	.align		4
        /*001c*/ 	.word	0xfffffffc


//--------------------- .text._Z6kernelPf         --------------------------
	.section	.text._Z6kernelPf,"ax",@progbits
	.align	128
        .global         _Z6kernelPf
        .type           _Z6kernelPf,@function
        .size           _Z6kernelPf,(.L_x_2 - _Z6kernelPf)
        .other          _Z6kernelPf,@"STO_CUDA_ENTRY STV_DEFAULT"
_Z6kernelPf:
.text._Z6kernelPf:
[----:B------:R-:W-:Y:S01]  /*0000*/  LDC R1, c[0x0][0x37c] ;  /* 0x0000df00ff017b82 */ /* 0x000fe20000000800 */
[----:B------:R-:W0:Y:S07]  /*0010*/  S2R R5, SR_TID.X ;  /* 0x0000000000057919 */ /* 0x000e2e0000002100 */
[----:B------:R-:W0:Y:S01]  /*0020*/  LDC.64 R2, c[0x0][0x380] ;  /* 0x0000e000ff027b82 */ /* 0x000e220000000a00 */
[----:B------:R-:W1:Y:S01]  /*0030*/  LDCU.64 UR4, c[0x0][0x358] ;  /* 0x00006b00ff0477ac */ /* 0x000e620008000a00 */
[----:B0-----:R-:W-:Y:S01]  /*0040*/  IMAD.WIDE.U32 R2, R5, 0x4, R2 ;  /* 0x0000000405027825 */ /* 0x001fe200078e0002 */
[----:B------:R-:W-:-:S05]  /*0050*/  I2FP.F32.U32 R5, R5 ;  /* 0x0000000500057245 */ /* 0x000fca0000201000 */
[----:B-1----:R-:W-:Y:S01]  /*0060*/  STG.E desc[UR4][R2.64], R5 ;  /* 0x0000000502007986 */ /* 0x002fe2000c101904 */
[----:B------:R-:W-:Y:S05]  /*0070*/  EXIT ;  /* 0x000000000000794d */ /* 0x000fea0003800000 */
.L_x_0:
[----:B------:R-:W-:-:S00]  /*0080*/  BRA `(.L_x_0) ;  /* 0xfffffffc00fc7947 */ /* 0x000fc0000383ffff */
[----:B------:R-:W-:-:S00]  /*0090*/  NOP ;  /* 0x0000000000007918 */ /* 0x000fc00000000000 */
        /* <DEDUP_REMOVED lines=14> */
.L_x_2:


//--------------------- .text._Z16increment_kernelPii --------------------------
	.section	.text._Z16increment_kernelPii,"ax",@progbits
	.align	128
        .global         _Z16increment_kernelPii
        .type           _Z16increment_kernelPii,@function
        .size           _Z16increment_kernelPii,(.L_x_3 - _Z16increment_kernelPii)
        .other          _Z16increment_kernelPii,@"STO_CUDA_ENTRY STV_DEFAULT"
_Z16increment_kernelPii:
.text._Z16increment_kernelPii:
[----:B------:R-:W-:Y:S01]  /*0000*/  LDC R1, c[0x0][0x37c] ;  /* 0x0000df00ff017b82 */ /* 0x000fe20000000800 */
[----:B------:R-:W0:Y:S01]  /*0010*/  S2R R5, SR_TID.X ;  /* 0x0000000000057919 */ /* 0x000e220000002100 */
[----:B------:R-:W0:Y:S01]  /*0020*/  LDCU UR4, c[0x0][0x360] ;  /* 0x00006c00ff0477ac */ /* 0x000e220008000800 */
[----:B------:R-:W0:Y:S01]  /*0030*/  S2R R0, SR_CTAID.X ;  /* 0x0000000000007919 */ /* 0x000e220000002500 */
[----:B------:R-:W1:Y:S01]  /*0040*/  LDCU UR5, c[0x0][0x388] ;  /* 0x00007100ff0577ac */ /* 0x000e620008000800 */
[----:B0-----:R-:W-:-:S05]  /*0050*/  IMAD R5, R0, UR4, R5 ;  /* 0x0000000400057c24 */ /* 0x001fca000f8e0205 */
[----:B-1----:R-:W-:-:S13]  /*0060*/  ISETP.GE.AND P0, PT, R5, UR5, PT ;  /* 0x0000000505007c0c */ /* 0x002fda000bf06270 */
[----:B------:R-:W-:Y:S05]  /*0070*/  @P0 EXIT ;  /* 0x000000000000094d */ /* 0x000fea0003800000 */
[----:B------:R-:W0:Y:S01]  /*0080*/  LDC.64 R2, c[0x0][0x380] ;  /* 0x0000e000ff027b82 */ /* 0x000e220000000a00 */
[----:B------:R-:W1:Y:S01]  /*0090*/  LDCU.64 UR4, c[0x0][0x358] ;  /* 0x00006b00ff0477ac */ /* 0x000e620008000a00 */
[----:B0-----:R-:W-:-:S05]  /*00a0*/  IMAD.WIDE R2, R5, 0x4, R2 ;  /* 0x0000000405027825 */ /* 0x001fca00078e0202 */
[----:B-1----:R-:W2:Y:S02]  /*00b0*/  LDG.E R0, desc[UR4][R2.64] ;  /* 0x0000000402007981 */ /* 0x002ea4000c1e1900 */
[----:B--2---:R-:W-:-:S05]  /*00c0*/  IADD3 R5, PT, PT, R0, 0x1, RZ ;  /* 0x0000000100057810 */ /* 0x004fca0007ffe0ff */
[----:B------:R-:W-:Y:S01]  /*00d0*/  STG.E desc[UR4][R2.64], R5 ;  /* 0x0000000502007986 */ /* 0x000fe2000c101904 */
[----:B------:R-:W-:Y:S05]  /*00e0*/  EXIT ;  /* 0x000000000000794d */ /* 0x000fea0003800000 */
.L_x_1:
        /* <DEDUP_REMOVED lines=9> */
.L_x_3:


//--------------------- .nv.shared.reserved.0     --------------------------
	.section	.nv.shared.reserved.0,"aw",@nobits
	.weak		__nv_reservedSMEM_offset_0_alias
	.size		__nv_reservedSMEM_offset_0_alias, 0, 64
	.other		__nv_reservedSMEM_offset_0_alias,@"STO_CUDA_RESERVED_SHARED STV_DEFAULT"
__nv_reservedSMEM_offset_0_alias:
	.zero		0
	.zero		64


//--------------------- .nv.constant0._Z6kernelPf --------------------------
	.section	.nv.constant0._Z6kernelPf,"a",@progbits
	.sectionflags	@""
	.align	4
.nv.constant0._Z6kernelPf:
	.zero		904


//--------------------- .nv.constant0._Z16increment_kernelPii --------------------------
	.section	.nv.constant0._Z16increment_kernelPii,"a",@progbits
	.sectionflags	@""
	.align	4
.nv.constant0._Z16increment_kernelPii:
	.zero		908


//--------------------- SYMBOLS --------------------------

	.type		.nv.reservedSmem.offset0,@object
	.size		.nv.reservedSmem.offset0,0x4
